//
// Generated by NVIDIA NVVM Compiler
//
// Compiler Build ID: CL-36424714
// Cuda compilation tools, release 13.0, V13.0.88
// Based on NVVM 20.0.0
//

.version 9.0
.target sm_100
.address_size 64

	// .globl	_Z10cuda_hellov
.extern .func  (.param .b32 func_retval0) vprintf
(
	.param .b64 vprintf_param_0,
	.param .b64 vprintf_param_1
)
;
.global .align 1 .b8 $str[33] = {72, 101, 108, 108, 111, 32, 87, 111, 114, 108, 100, 33, 32, 77, 121, 32, 116, 104, 114, 101, 97, 100, 73, 100, 32, 105, 115, 32, 37, 100, 32, 10};

.visible .entry _Z10cuda_hellov()
{
	.local .align 8 .b8 	__local_depot0[8];
	.reg .b64 	%SP;
	.reg .b64 	%SPL;
	.reg .b32 	%r<7>;
	.reg .b64 	%rd<5>;

	mov.u64 	%SPL, __local_depot0;
	cvta.local.u64 	%SP, %SPL;
	add.u64 	%rd1, %SP, 0;
	add.u64 	%rd2, %SPL, 0;
	mov.u32 	%r1, %ctaid.x;
	mov.u32 	%r2, %ntid.x;
	mov.u32 	%r3, %tid.x;
	mad.lo.s32 	%r4, %r1, %r2, %r3;
	st.local.u32 	[%rd2], %r4;
	mov.u64 	%rd3, $str;
	cvta.global.u64 	%rd4, %rd3;
	{ // callseq 0, 0
	.param .b64 param0;
	st.param.b64 	[param0], %rd4;
	.param .b64 param1;
	st.param.b64 	[param1], %rd1;
	.param .b32 retval0;
	call.uni (retval0), 
	vprintf, 
	(
	param0, 
	param1
	);
	ld.param.b32 	%r5, [retval0];
	} // callseq 0
	ret;

}


// ===== COMPILED SASS (sm_100) =====

	.target	sm_100

	.elftype	@"ET_EXEC"


//--------------------- .note.nv.tkinfo           --------------------------
	.section	.note.nv.tkinfo,"",@"SHT_NOTE"
	.sectionflags	@"SHF_NOTE_NV_TKINFO"
	.tkinfo
        /*0018*/ 	.word	0x00000002
        /*0030*/ 	.string	""
        /*0030*/ 	.string	"ptxas"
        /*0030*/ 	.string	"Cuda compilation tools, release 13.0, V13.0.88"
        /*0030*/ 	.string	"Build cuda_13.0.r13.0/compiler.36424714_0"
        /*0030*/ 	.string	"-arch sm_100 -m 64 "



//--------------------- .note.nv.cuinfo           --------------------------
	.section	.note.nv.cuinfo,"",@"SHT_NOTE"
	.sectionflags	@"SHF_NOTE_NV_CUINFO"
        /*0018*/ 	.short	0x0002
        /*001a*/ 	.short	0x0064
        /*001c*/ 	.short	0x0082
	.zero		2


//--------------------- .nv.info                  --------------------------
	.section	.nv.info,"",@"SHT_CUDA_INFO"
	.align	4


	//----- nvinfo : EIATTR_REGCOUNT
	.align		4
        /*0000*/ 	.byte	0x04, 0x2f
        /*0002*/ 	.short	(.L_2 - .L_1)
	.align		4
.L_1:
        /*0004*/ 	.word	index@(_Z10cuda_hellov)
        /*0008*/ 	.word	0x00000018


	//----- nvinfo : EIATTR_FRAME_SIZE
	.align		4
.L_2:
        /*000c*/ 	.byte	0x04, 0x11
        /*000e*/ 	.short	(.L_4 - .L_3)
	.align		4
.L_3:
        /*0010*/ 	.word	index@(_Z10cuda_hellov)
        /*0014*/ 	.word	0x00000008


	//----- nvinfo : EIATTR_MIN_STACK_SIZE
	.align		4
.L_4:
        /*0018*/ 	.byte	0x04, 0x12
        /*001a*/ 	.short	(.L_6 - .L_5)
	.align		4
.L_5:
        /*001c*/ 	.word	index@(_Z10cuda_hellov)
        /*0020*/ 	.word	0x00000008
.L_6:


//--------------------- .nv.compat                --------------------------
	.section	.nv.compat,"",@"SHT_CUDA_COMPAT_INFO"
	.align	4
        /*0000*/ 	.byte	0x02, 0x09, 0x00, 0x00, 0x02, 0x02, 0x01, 0x00, 0x02, 0x05, 0x05, 0x00, 0x03, 0x07, 0x01, 0x01
        /*0010*/ 	.byte	0x02, 0x03, 0x00, 0x00, 0x02, 0x06, 0x01, 0x00, 0x04, 0x0b, 0x08, 0x00, 0x09, 0x00, 0x00, 0x00
        /*0020*/ 	.byte	0x00, 0x00, 0x00, 0x00


//--------------------- .nv.info._Z10cuda_hellov  --------------------------
	.section	.nv.info._Z10cuda_hellov,"",@"SHT_CUDA_INFO"
	.sectionflags	@""
	.align	4


	//----- nvinfo : EIATTR_CUDA_API_VERSION
	.align		4
        /*0000*/ 	.byte	0x04, 0x37
        /*0002*/ 	.short	(.L_8 - .L_7)
.L_7:
        /*0004*/ 	.word	0x00000082


	//----- nvinfo : EIATTR_SPARSE_MMA_MASK
	.align		4
.L_8:
        /*0008*/ 	.byte	0x03, 0x50
        /*000a*/ 	.short	0x0000


	//----- nvinfo : EIATTR_MAXREG_COUNT
	.align		4
        /*000c*/ 	.byte	0x03, 0x1b
        /*000e*/ 	.short	0x00ff


	//----- nvinfo : EIATTR_EXTERNS
	.align		4
        /*0010*/ 	.byte	0x04, 0x0f
        /*0012*/ 	.short	(.L_10 - .L_9)


	//   ....[0]....
	.align		4
.L_9:
        /*0014*/ 	.word	index@(vprintf)


	//----- nvinfo : EIATTR_MERCURY_ISA_VERSION
	.align		4
.L_10:
        /*0018*/ 	.byte	0x03, 0x5f
        /*001a*/ 	.short	0x0101


	//----- nvinfo : EIATTR_VRC_CTA_INIT_COUNT
	.align		4
        /*001c*/ 	.byte	0x02, 0x4a
	.zero		1
	.zero		1


	//----- nvinfo : EIATTR_SYSCALL_OFFSETS
	.align		4
        /*0020*/ 	.byte	0x04, 0x46
        /*0022*/ 	.short	(.L_12 - .L_11)


	//   ....[0]....
.L_11:
        /*0024*/ 	.word	0x00000110


	//----- nvinfo : EIATTR_EXIT_INSTR_OFFSETS
	.align		4
.L_12:
        /*0028*/ 	.byte	0x04, 0x1c
        /*002a*/ 	.short	(.L_14 - .L_13)


	//   ....[0]....
.L_13:
        /*002c*/ 	.word	0x00000120


	//----- nvinfo : EIATTR_SW_WAR
	.align		4
.L_14:
        /*0030*/ 	.byte	0x04, 0x36
        /*0032*/ 	.short	(.L_16 - .L_15)
.L_15:
        /*0034*/ 	.word	0x00000008
.L_16:


//--------------------- .nv.callgraph             --------------------------
	.section	.nv.callgraph,"",@"SHT_CUDA_CALLGRAPH"
	.align	4
	.sectionentsize	8
	.align		4
        /*0000*/ 	.word	0x00000000
	.align		4
        /*0004*/ 	.word	0xffffffff
	.align		4
        /*0008*/ 	.word	index@(_Z10cuda_hellov)
	.align		4
        /*000c*/ 	.word	index@(vprintf)
	.align		4
        /*0010*/ 	.word	0x00000000
	.align		4
        /*0014*/ 	.word	0xfffffffe
	.align		4
        /*0018*/ 	.word	0x00000000
	.align		4
        /*001c*/ 	.word	0xfffffffd
	.align		4
        /*0020*/ 	.word	0x00000000
	.align		4
        /*0024*/ 	.word	0xfffffffc


//--------------------- .nv.constant4             --------------------------
	.section	.nv.constant4,"a",@progbits
	.align	8
	.align		8
.nv.constant4:
        /*0000*/ 	.dword	vprintf
	.align		8
        /*0008*/ 	.dword	$str


//--------------------- .text._Z10cuda_hellov     --------------------------
	.section	.text._Z10cuda_hellov,"ax",@progbits
	.align	128
        .global         _Z10cuda_hellov
        .type           _Z10cuda_hellov,@function
        .size           _Z10cuda_hellov,(.L_x_2 - _Z10cuda_hellov)
        .other          _Z10cuda_hellov,@"STO_CUDA_ENTRY STV_DEFAULT"
_Z10cuda_hellov:
.text._Z10cuda_hellov:
[----:B------:R-:W0:Y:S01]  /*0000*/  LDC R1, c[0x0][0x37c] ;  /* 0x0000df00ff017b82 */ /* 0x000e220000000800 */
[----:B------:R-:W1:Y:S01]  /*0010*/  S2R R3, SR_TID.X ;  /* 0x0000000000037919 */ /* 0x000e620000002100 */
[----:B------:R-:W2:Y:S06]  /*0020*/  LDCU UR5, c[0x0][0x2fc] ;  /* 0x00005f80ff0577ac */ /* 0x000eac0008000800 */
[----:B------:R-:W1:Y:S01]  /*0030*/  S2UR UR6, SR_CTAID.X ;  /* 0x00000000000679c3 */ /* 0x000e620000002500 */
[----:B------:R-:W-:Y:S01]  /*0040*/  MOV R2, 0x0 ;  /* 0x0000000000027802 */ /* 0x000fe20000000f00 */
[----:B0-----:R-:W-:Y:S01]  /*0050*/  VIADD R1, R1, 0xfffffff8 ;  /* 0xfffffff801017836 */ /* 0x001fe20000000000 */
[----:B------:R-:W0:Y:S05]  /*0060*/  LDCU UR4, c[0x0][0x2f8] ;  /* 0x00005f00ff0477ac */ /* 0x000e2a0008000800 */
[----:B------:R-:W1:Y:S01]  /*0070*/  LDC R0, c[0x0][0x360] ;  /* 0x0000d800ff007b82 */ /* 0x000e620000000800 */
[----:B0-----:R-:W-:-:S05]  /*0080*/  IADD3 R6, P0, PT, R1, UR4, RZ ;  /* 0x0000000401067c10 */ /* 0x001fca000ff1e0ff */
[----:B--2---:R-:W-:Y:S02]  /*0090*/  IMAD.X R7, RZ, RZ, UR5, P0 ;  /* 0x00000005ff077e24 */ /* 0x004fe400080e06ff */
[----:B-1----:R-:W-:Y:S01]  /*00a0*/  IMAD R0, R0, UR6, R3 ;  /* 0x0000000600007c24 */ /* 0x002fe2000f8e0203 */
[----:B------:R-:W0:Y:S01]  /*00b0*/  LDCU.64 UR6, c[0x4][0x8] ;  /* 0x01000100ff0677ac */ /* 0x000e220008000a00 */
[----:B------:R-:W1:Y:S03]  /*00c0*/  LDC.64 R2, c[0x4][R2] ;  /* 0x0100000002027b82 */ /* 0x000e660000000a00 */
[----:B------:R2:W-:Y:S01]  /*00d0*/  STL [R1], R0 ;  /* 0x0000000001007387 */ /* 0x0005e20000100800 */
[----:B0-----:R-:W-:Y:S01]  /*00e0*/  IMAD.U32 R4, RZ, RZ, UR6 ;  /* 0x00000006ff047e24 */ /* 0x001fe2000f8e00ff */
[----:B--2---:R-:W-:-:S07]  /*00f0*/  MOV R5, UR7 ;  /* 0x0000000700057c02 */ /* 0x004fce0008000f00 */
[----:B------:R-:W-:-:S07]  /*0100*/  LEPC R20, `(.L_x_0) ;  /* 0x000000001014794e */ /* 0x000fce0000000000 */
[----:B-1----:R-:W-:Y:S05]  /*0110*/  CALL.ABS.NOINC R2 ;  /* 0x0000000002007343 */ /* 0x002fea0003c00000 */
.L_x_0:
[----:B------:R-:W-:Y:S05]  /*0120*/  EXIT ;  /* 0x000000000000794d */ /* 0x000fea0003800000 */
.L_x_1:
[----:B------:R-:W-:-:S00]  /*0130*/  BRA `(.L_x_1) ;  /* 0xfffffffc00fc7947 */ /* 0x000fc0000383ffff */
[----:B------:R-:W-:-:S00]  /*0140*/  NOP ;  /* 0x0000000000007918 */ /* 0x000fc00000000000 */
        /* <DEDUP_REMOVED lines=11> */
.L_x_2:


//--------------------- .nv.global.init           --------------------------
	.section	.nv.global.init,"aw",@progbits
.nv.global.init:
	.type		$str,@object
	.size		$str,(.L_0 - $str)
$str:
        /*0000*/ 	.byte	0x48, 0x65, 0x6c, 0x6c, 0x6f, 0x20, 0x57, 0x6f, 0x72, 0x6c, 0x64, 0x21, 0x20, 0x4d, 0x79, 0x20
        /*0010*/ 	.byte	0x74, 0x68, 0x72, 0x65, 0x61, 0x64, 0x49, 0x64, 0x20, 0x69, 0x73, 0x20, 0x25, 0x64, 0x20, 0x0a
        /*0020*/ 	.byte	0x00
.L_0:


//--------------------- .nv.shared.reserved.0     --------------------------
	.section	.nv.shared.reserved.0,"aw",@nobits
	.weak		__nv_reservedSMEM_offset_0_alias
	.size		__nv_reservedSMEM_offset_0_alias, 0, 64
	.other		__nv_reservedSMEM_offset_0_alias,@"STO_CUDA_RESERVED_SHARED STV_DEFAULT"
__nv_reservedSMEM_offset_0_alias:
	.zero		0
	.zero		64


//--------------------- .nv.constant0._Z10cuda_hellov --------------------------
	.section	.nv.constant0._Z10cuda_hellov,"a",@progbits
	.sectionflags	@""
	.align	4
.nv.constant0._Z10cuda_hellov:
	.zero		896


//--------------------- SYMBOLS --------------------------

	.type		.nv.reservedSmem.offset0,@object
	.size		.nv.reservedSmem.offset0,0x4
	.type		vprintf,@function
